//
// Generated by NVIDIA NVVM Compiler
//
// Compiler Build ID: CL-36424714
// Cuda compilation tools, release 13.0, V13.0.88
// Based on NVVM 20.0.0
//

.version 9.0
.target sm_100
.address_size 64

	// .globl	_Z9heat_initPfi

.visible .entry _Z9heat_initPfi(
	.param .u64 .ptr .align 1 _Z9heat_initPfi_param_0,
	.param .u32 _Z9heat_initPfi_param_1
)
{
	.reg .pred 	%p<3>;
	.reg .b32 	%r<14>;
	.reg .b32 	%f<2>;
	.reg .b64 	%rd<5>;

	ld.param.u64 	%rd1, [_Z9heat_initPfi_param_0];
	ld.param.u32 	%r4, [_Z9heat_initPfi_param_1];
	mov.u32 	%r5, %tid.x;
	mov.u32 	%r6, %ctaid.x;
	mov.u32 	%r7, %ntid.x;
	mad.lo.s32 	%r1, %r6, %r7, %r5;
	mov.u32 	%r8, %tid.y;
	mov.u32 	%r9, %ctaid.y;
	mov.u32 	%r10, %ntid.y;
	mad.lo.s32 	%r11, %r9, %r10, %r8;
	max.s32 	%r12, %r1, %r11;
	setp.ge.s32 	%p1, %r12, %r4;
	@%p1 bra 	$L__BB0_2;
	cvta.to.global.u64 	%rd2, %rd1;
	mad.lo.s32 	%r13, %r4, %r11, %r1;
	setp.eq.s32 	%p2, %r11, 0;
	selp.f32 	%f1, 0f42C80000, 0f00000000, %p2;
	mul.wide.s32 	%rd3, %r13, 4;
	add.s64 	%rd4, %rd2, %rd3;
	st.global.f32 	[%rd4], %f1;
$L__BB0_2:
	ret;

}
	// .globl	_Z14heat_iterationPfS_iS_
.visible .entry _Z14heat_iterationPfS_iS_(
	.param .u64 .ptr .align 1 _Z14heat_iterationPfS_iS__param_0,
	.param .u64 .ptr .align 1 _Z14heat_iterationPfS_iS__param_1,
	.param .u32 _Z14heat_iterationPfS_iS__param_2,
	.param .u64 .ptr .align 1 _Z14heat_iterationPfS_iS__param_3
)
{
	.reg .pred 	%p<8>;
	.reg .b32 	%r<18>;
	.reg .b32 	%f<12>;
	.reg .b64 	%rd<15>;

	ld.param.u64 	%rd1, [_Z14heat_iterationPfS_iS__param_0];
	ld.param.u64 	%rd2, [_Z14heat_iterationPfS_iS__param_1];
	ld.param.u32 	%r4, [_Z14heat_iterationPfS_iS__param_2];
	ld.param.u64 	%rd3, [_Z14heat_iterationPfS_iS__param_3];
	mov.u32 	%r5, %tid.x;
	mov.u32 	%r6, %ctaid.x;
	mov.u32 	%r7, %ntid.x;
	mad.lo.s32 	%r8, %r6, %r7, %r5;
	mov.u32 	%r9, %tid.y;
	mov.u32 	%r10, %ctaid.y;
	mov.u32 	%r11, %ntid.y;
	mad.lo.s32 	%r12, %r10, %r11, %r9;
	setp.lt.s32 	%p1, %r8, 1;
	setp.eq.s32 	%p2, %r12, 0;
	or.pred  	%p3, %p1, %p2;
	add.s32 	%r13, %r4, -1;
	setp.ge.s32 	%p4, %r8, %r13;
	or.pred  	%p5, %p3, %p4;
	setp.ge.s32 	%p6, %r12, %r13;
	or.pred  	%p7, %p5, %p6;
	@%p7 bra 	$L__BB1_2;
	cvta.to.global.u64 	%rd4, %rd1;
	cvta.to.global.u64 	%rd5, %rd2;
	cvta.to.global.u64 	%rd6, %rd3;
	mul.lo.s32 	%r14, %r4, %r12;
	add.s32 	%r15, %r14, %r8;
	sub.s32 	%r16, %r14, %r4;
	add.s32 	%r17, %r16, %r8;
	mul.wide.s32 	%rd7, %r15, 4;
	add.s64 	%rd8, %rd4, %rd7;
	ld.global.f32 	%f1, [%rd8+4];
	ld.global.f32 	%f2, [%rd8+-4];
	add.f32 	%f3, %f1, %f2;
	mul.wide.s32 	%rd9, %r17, 4;
	add.s64 	%rd10, %rd4, %rd9;
	ld.global.f32 	%f4, [%rd10];
	add.f32 	%f5, %f3, %f4;
	mul.wide.s32 	%rd11, %r4, 4;
	add.s64 	%rd12, %rd8, %rd11;
	ld.global.f32 	%f6, [%rd12];
	add.f32 	%f7, %f5, %f6;
	mul.f32 	%f8, %f7, 0f3E800000;
	add.s64 	%rd13, %rd5, %rd7;
	st.global.f32 	[%rd13], %f8;
	ld.global.f32 	%f9, [%rd8];
	sub.f32 	%f10, %f8, %f9;
	abs.f32 	%f11, %f10;
	add.s64 	%rd14, %rd6, %rd7;
	st.global.f32 	[%rd14], %f11;
$L__BB1_2:
	ret;

}


// ===== COMPILED SASS (sm_100) =====

	.target	sm_100

	.elftype	@"ET_EXEC"


//--------------------- .note.nv.tkinfo           --------------------------
	.section	.note.nv.tkinfo,"",@"SHT_NOTE"
	.sectionflags	@"SHF_NOTE_NV_TKINFO"
	.tkinfo
        /*0018*/ 	.word	0x00000002
        /*0030*/ 	.string	""
        /*0030*/ 	.string	"ptxas"
        /*0030*/ 	.string	"Cuda compilation tools, release 13.0, V13.0.88"
        /*0030*/ 	.string	"Build cuda_13.0.r13.0/compiler.36424714_0"
        /*0030*/ 	.string	"-arch sm_100 -m 64 "



//--------------------- .note.nv.cuinfo           --------------------------
	.section	.note.nv.cuinfo,"",@"SHT_NOTE"
	.sectionflags	@"SHF_NOTE_NV_CUINFO"
        /*0018*/ 	.short	0x0002
        /*001a*/ 	.short	0x0064
        /*001c*/ 	.short	0x0082
	.zero		2


//--------------------- .nv.info                  --------------------------
	.section	.nv.info,"",@"SHT_CUDA_INFO"
	.align	4


	//----- nvinfo : EIATTR_REGCOUNT
	.align		4
        /*0000*/ 	.byte	0x04, 0x2f
        /*0002*/ 	.short	(.L_1 - .L_0)
	.align		4
.L_0:
        /*0004*/ 	.word	index@(_Z9heat_initPfi)
        /*0008*/ 	.word	0x0000000a


	//----- nvinfo : EIATTR_FRAME_SIZE
	.align		4
.L_1:
        /*000c*/ 	.byte	0x04, 0x11
        /*000e*/ 	.short	(.L_3 - .L_2)
	.align		4
.L_2:
        /*0010*/ 	.word	index@(_Z9heat_initPfi)
        /*0014*/ 	.word	0x00000000


	//----- nvinfo : EIATTR_REGCOUNT
	.align		4
.L_3:
        /*0018*/ 	.byte	0x04, 0x2f
        /*001a*/ 	.short	(.L_5 - .L_4)
	.align		4
.L_4:
        /*001c*/ 	.word	index@(_Z14heat_iterationPfS_iS_)
        /*0020*/ 	.word	0x00000012


	//----- nvinfo : EIATTR_FRAME_SIZE
	.align		4
.L_5:
        /*0024*/ 	.byte	0x04, 0x11
        /*0026*/ 	.short	(.L_7 - .L_6)
	.align		4
.L_6:
        /*0028*/ 	.word	index@(_Z14heat_iterationPfS_iS_)
        /*002c*/ 	.word	0x00000000


	//----- nvinfo : EIATTR_MIN_STACK_SIZE
	.align		4
.L_7:
        /*0030*/ 	.byte	0x04, 0x12
        /*0032*/ 	.short	(.L_9 - .L_8)
	.align		4
.L_8:
        /*0034*/ 	.word	index@(_Z14heat_iterationPfS_iS_)
        /*0038*/ 	.word	0x00000000


	//----- nvinfo : EIATTR_MIN_STACK_SIZE
	.align		4
.L_9:
        /*003c*/ 	.byte	0x04, 0x12
        /*003e*/ 	.short	(.L_11 - .L_10)
	.align		4
.L_10:
        /*0040*/ 	.word	index@(_Z9heat_initPfi)
        /*0044*/ 	.word	0x00000000
.L_11:


//--------------------- .nv.compat                --------------------------
	.section	.nv.compat,"",@"SHT_CUDA_COMPAT_INFO"
	.align	4
        /*0000*/ 	.byte	0x02, 0x09, 0x00, 0x00, 0x02, 0x02, 0x01, 0x00, 0x02, 0x05, 0x05, 0x00, 0x03, 0x07, 0x01, 0x01
        /*0010*/ 	.byte	0x02, 0x03, 0x00, 0x00, 0x02, 0x06, 0x01, 0x00, 0x04, 0x0b, 0x08, 0x00, 0x09, 0x00, 0x00, 0x00
        /*0020*/ 	.byte	0x00, 0x00, 0x00, 0x00


//--------------------- .nv.info._Z14heat_iterationPfS_iS_ --------------------------
	.section	.nv.info._Z14heat_iterationPfS_iS_,"",@"SHT_CUDA_INFO"
	.sectionflags	@""
	.align	4


	//----- nvinfo : EIATTR_CUDA_API_VERSION
	.align		4
        /*0000*/ 	.byte	0x04, 0x37
        /*0002*/ 	.short	(.L_13 - .L_12)
.L_12:
        /*0004*/ 	.word	0x00000082


	//----- nvinfo : EIATTR_KPARAM_INFO
	.align		4
.L_13:
        /*0008*/ 	.byte	0x04, 0x17
        /*000a*/ 	.short	(.L_15 - .L_14)
.L_14:
        /*000c*/ 	.word	0x00000000
        /*0010*/ 	.short	0x0003
        /*0012*/ 	.short	0x0018
        /*0014*/ 	.byte	0x00, 0xf5, 0x21, 0x00


	//----- nvinfo : EIATTR_KPARAM_INFO
	.align		4
.L_15:
        /*0018*/ 	.byte	0x04, 0x17
        /*001a*/ 	.short	(.L_17 - .L_16)
.L_16:
        /*001c*/ 	.word	0x00000000
        /*0020*/ 	.short	0x0002
        /*0022*/ 	.short	0x0010
        /*0024*/ 	.byte	0x00, 0xf0, 0x11, 0x00


	//----- nvinfo : EIATTR_KPARAM_INFO
	.align		4
.L_17:
        /*0028*/ 	.byte	0x04, 0x17
        /*002a*/ 	.short	(.L_19 - .L_18)
.L_18:
        /*002c*/ 	.word	0x00000000
        /*0030*/ 	.short	0x0001
        /*0032*/ 	.short	0x0008
        /*0034*/ 	.byte	0x00, 0xf5, 0x21, 0x00


	//----- nvinfo : EIATTR_KPARAM_INFO
	.align		4
.L_19:
        /*0038*/ 	.byte	0x04, 0x17
        /*003a*/ 	.short	(.L_21 - .L_20)
.L_20:
        /*003c*/ 	.word	0x00000000
        /*0040*/ 	.short	0x0000
        /*0042*/ 	.short	0x0000
        /*0044*/ 	.byte	0x00, 0xf5, 0x21, 0x00


	//----- nvinfo : EIATTR_SPARSE_MMA_MASK
	.align		4
.L_21:
        /*0048*/ 	.byte	0x03, 0x50
        /*004a*/ 	.short	0x0000


	//----- nvinfo : EIATTR_MAXREG_COUNT
	.align		4
        /*004c*/ 	.byte	0x03, 0x1b
        /*004e*/ 	.short	0x00ff


	//----- nvinfo : EIATTR_MERCURY_ISA_VERSION
	.align		4
        /*0050*/ 	.byte	0x03, 0x5f
        /*0052*/ 	.short	0x0101


	//----- nvinfo : EIATTR_VRC_CTA_INIT_COUNT
	.align		4
        /*0054*/ 	.byte	0x02, 0x4a
	.zero		1
	.zero		1


	//----- nvinfo : EIATTR_EXIT_INSTR_OFFSETS
	.align		4
        /*0058*/ 	.byte	0x04, 0x1c
        /*005a*/ 	.short	(.L_23 - .L_22)


	//   ....[0]....
.L_22:
        /*005c*/ 	.word	0x000000f0


	//   ....[1]....
        /*0060*/ 	.word	0x00000290


	//----- nvinfo : EIATTR_CBANK_PARAM_SIZE
	.align		4
.L_23:
        /*0064*/ 	.byte	0x03, 0x19
        /*0066*/ 	.short	0x0020


	//----- nvinfo : EIATTR_PARAM_CBANK
	.align		4
        /*0068*/ 	.byte	0x04, 0x0a
        /*006a*/ 	.short	(.L_25 - .L_24)
	.align		4
.L_24:
        /*006c*/ 	.word	index@(.nv.constant0._Z14heat_iterationPfS_iS_)
        /*0070*/ 	.short	0x0380
        /*0072*/ 	.short	0x0020


	//----- nvinfo : EIATTR_SW_WAR
	.align		4
.L_25:
        /*0074*/ 	.byte	0x04, 0x36
        /*0076*/ 	.short	(.L_27 - .L_26)
.L_26:
        /*0078*/ 	.word	0x00000008
.L_27:


//--------------------- .nv.info._Z9heat_initPfi  --------------------------
	.section	.nv.info._Z9heat_initPfi,"",@"SHT_CUDA_INFO"
	.sectionflags	@""
	.align	4


	//----- nvinfo : EIATTR_CUDA_API_VERSION
	.align		4
        /*0000*/ 	.byte	0x04, 0x37
        /*0002*/ 	.short	(.L_29 - .L_28)
.L_28:
        /*0004*/ 	.word	0x00000082


	//----- nvinfo : EIATTR_KPARAM_INFO
	.align		4
.L_29:
        /*0008*/ 	.byte	0x04, 0x17
        /*000a*/ 	.short	(.L_31 - .L_30)
.L_30:
        /*000c*/ 	.word	0x00000000
        /*0010*/ 	.short	0x0001
        /*0012*/ 	.short	0x0008
        /*0014*/ 	.byte	0x00, 0xf0, 0x11, 0x00


	//----- nvinfo : EIATTR_KPARAM_INFO
	.align		4
.L_31:
        /*0018*/ 	.byte	0x04, 0x17
        /*001a*/ 	.short	(.L_33 - .L_32)
.L_32:
        /*001c*/ 	.word	0x00000000
        /*0020*/ 	.short	0x0000
        /*0022*/ 	.short	0x0000
        /*0024*/ 	.byte	0x00, 0xf5, 0x21, 0x00


	//----- nvinfo : EIATTR_SPARSE_MMA_MASK
	.align		4
.L_33:
        /*0028*/ 	.byte	0x03, 0x50
        /*002a*/ 	.short	0x0000


	//----- nvinfo : EIATTR_MAXREG_COUNT
	.align		4
        /*002c*/ 	.byte	0x03, 0x1b
        /*002e*/ 	.short	0x00ff


	//----- nvinfo : EIATTR_MERCURY_ISA_VERSION
	.align		4
        /*0030*/ 	.byte	0x03, 0x5f
        /*0032*/ 	.short	0x0101


	//----- nvinfo : EIATTR_VRC_CTA_INIT_COUNT
	.align		4
        /*0034*/ 	.byte	0x02, 0x4a
	.zero		1
	.zero		1


	//----- nvinfo : EIATTR_EXIT_INSTR_OFFSETS
	.align		4
        /*0038*/ 	.byte	0x04, 0x1c
        /*003a*/ 	.short	(.L_35 - .L_34)


	//   ....[0]....
.L_34:
        /*003c*/ 	.word	0x000000c0


	//   ....[1]....
        /*0040*/ 	.word	0x00000140


	//----- nvinfo : EIATTR_CBANK_PARAM_SIZE
	.align		4
.L_35:
        /*0044*/ 	.byte	0x03, 0x19
        /*0046*/ 	.short	0x000c


	//----- nvinfo : EIATTR_PARAM_CBANK
	.align		4
        /*0048*/ 	.byte	0x04, 0x0a
        /*004a*/ 	.short	(.L_37 - .L_36)
	.align		4
.L_36:
        /*004c*/ 	.word	index@(.nv.constant0._Z9heat_initPfi)
        /*0050*/ 	.short	0x0380
        /*0052*/ 	.short	0x000c


	//----- nvinfo : EIATTR_SW_WAR
	.align		4
.L_37:
        /*0054*/ 	.byte	0x04, 0x36
        /*0056*/ 	.short	(.L_39 - .L_38)
.L_38:
        /*0058*/ 	.word	0x00000008
.L_39:


//--------------------- .nv.callgraph             --------------------------
	.section	.nv.callgraph,"",@"SHT_CUDA_CALLGRAPH"
	.align	4
	.sectionentsize	8
	.align		4
        /*0000*/ 	.word	0x00000000
	.align		4
        /*0004*/ 	.word	0xffffffff
	.align		4
        /*0008*/ 	.word	0x00000000
	.align		4
        /*000c*/ 	.word	0xfffffffe
	.align		4
        /*0010*/ 	.word	0x00000000
	.align		4
        /*0014*/ 	.word	0xfffffffd
	.align		4
        /*0018*/ 	.word	0x00000000
	.align		4
        /*001c*/ 	.word	0xfffffffc


//--------------------- .text._Z14heat_iterationPfS_iS_ --------------------------
	.section	.text._Z14heat_iterationPfS_iS_,"ax",@progbits
	.align	128
        .global         _Z14heat_iterationPfS_iS_
        .type           _Z14heat_iterationPfS_iS_,@function
        .size           _Z14heat_iterationPfS_iS_,(.L_x_2 - _Z14heat_iterationPfS_iS_)
        .other          _Z14heat_iterationPfS_iS_,@"STO_CUDA_ENTRY STV_DEFAULT"
_Z14heat_iterationPfS_iS_:
.text._Z14heat_iterationPfS_iS_:
[----:B------:R-:W-:Y:S01]  /*0000*/  LDC R1, c[0x0][0x37c] ;  /* 0x0000df00ff017b82 */ /* 0x000fe20000000800 */
[----:B------:R-:W0:Y:S07]  /*0010*/  S2R R3, SR_TID.Y ;  /* 0x0000000000037919 */ /* 0x000e2e0000002200 */
[----:B------:R-:W1:Y:S01]  /*0020*/  LDC R5, c[0x0][0x360] ;  /* 0x0000d800ff057b82 */ /* 0x000e620000000800 */
[----:B------:R-:W1:Y:S07]  /*0030*/  S2R R0, SR_TID.X ;  /* 0x0000000000007919 */ /* 0x000e6e0000002100 */
[----:B------:R-:W0:Y:S08]  /*0040*/  S2UR UR5, SR_CTAID.Y ;  /* 0x00000000000579c3 */ /* 0x000e300000002600 */
[----:B------:R-:W0:Y:S08]  /*0050*/  LDC R2, c[0x0][0x364] ;  /* 0x0000d900ff027b82 */ /* 0x000e300000000800 */
[----:B------:R-:W1:Y:S08]  /*0060*/  S2UR UR4, SR_CTAID.X ;  /* 0x00000000000479c3 */ /* 0x000e700000002500 */
[----:B------:R-:W2:Y:S01]  /*0070*/  LDC R6, c[0x0][0x390] ;  /* 0x0000e400ff067b82 */ /* 0x000ea20000000800 */
[----:B0-----:R-:W-:-:S05]  /*0080*/  IMAD R3, R2, UR5, R3 ;  /* 0x0000000502037c24 */ /* 0x001fca000f8e0203 */
[----:B------:R-:W-:Y:S01]  /*0090*/  ISETP.NE.AND P0, PT, R3, RZ, PT ;  /* 0x000000ff0300720c */ /* 0x000fe20003f05270 */
[----:B-1----:R-:W-:-:S05]  /*00a0*/  IMAD R0, R5, UR4, R0 ;  /* 0x0000000405007c24 */ /* 0x002fca000f8e0200 */
[----:B------:R-:W-:Y:S02]  /*00b0*/  ISETP.LT.OR P0, PT, R0, 0x1, !P0 ;  /* 0x000000010000780c */ /* 0x000fe40004701670 */
[----:B--2---:R-:W-:-:S04]  /*00c0*/  IADD3 R2, PT, PT, R6, -0x1, RZ ;  /* 0xffffffff06027810 */ /* 0x004fc80007ffe0ff */
[----:B------:R-:W-:-:S04]  /*00d0*/  ISETP.GE.OR P0, PT, R0, R2, P0 ;  /* 0x000000020000720c */ /* 0x000fc80000706670 */
[----:B------:R-:W-:-:S13]  /*00e0*/  ISETP.GE.OR P0, PT, R3, R2, P0 ;  /* 0x000000020300720c */ /* 0x000fda0000706670 */
[----:B------:R-:W-:Y:S05]  /*00f0*/  @P0 EXIT ;  /* 0x000000000000094d */ /* 0x000fea0003800000 */
[----:B------:R-:W0:Y:S01]  /*0100*/  LDC.64 R4, c[0x0][0x380] ;  /* 0x0000e000ff047b82 */ /* 0x000e220000000a00 */
[----:B------:R-:W1:Y:S01]  /*0110*/  LDCU.64 UR4, c[0x0][0x358] ;  /* 0x00006b00ff0477ac */ /* 0x000e620008000a00 */
[CC--:B------:R-:W-:Y:S02]  /*0120*/  IMAD R7, R3.reuse, R6.reuse, -R6 ;  /* 0x0000000603077224 */ /* 0x0c0fe400078e0a06 */
[----:B------:R-:W-:-:S03]  /*0130*/  IMAD R13, R3, R6, R0 ;  /* 0x00000006030d7224 */ /* 0x000fc600078e0200 */
[----:B------:R-:W-:Y:S01]  /*0140*/  IADD3 R7, PT, PT, R0, R7, RZ ;  /* 0x0000000700077210 */ /* 0x000fe20007ffe0ff */
[----:B------:R-:W2:Y:S01]  /*0150*/  LDC.64 R8, c[0x0][0x388] ;  /* 0x0000e200ff087b82 */ /* 0x000ea20000000a00 */
[----:B0-----:R-:W-:-:S04]  /*0160*/  IMAD.WIDE R2, R13, 0x4, R4 ;  /* 0x000000040d027825 */ /* 0x001fc800078e0204 */
[----:B------:R-:W-:Y:S01]  /*0170*/  IMAD.WIDE R4, R7, 0x4, R4 ;  /* 0x0000000407047825 */ /* 0x000fe200078e0204 */
[----:B-1----:R-:W3:Y:S04]  /*0180*/  LDG.E R0, desc[UR4][R2.64+0x4] ;  /* 0x0000040402007981 */ /* 0x002ee8000c1e1900 */
[----:B------:R-:W3:Y:S01]  /*0190*/  LDG.E R11, desc[UR4][R2.64+-0x4] ;  /* 0xfffffc04020b7981 */ /* 0x000ee2000c1e1900 */
[----:B------:R-:W-:-:S03]  /*01a0*/  IMAD.WIDE R6, R6, 0x4, R2 ;  /* 0x0000000406067825 */ /* 0x000fc600078e0202 */
[----:B------:R-:W4:Y:S04]  /*01b0*/  LDG.E R5, desc[UR4][R4.64] ;  /* 0x0000000404057981 */ /* 0x000f28000c1e1900 */
[----:B------:R-:W5:Y:S01]  /*01c0*/  LDG.E R7, desc[UR4][R6.64] ;  /* 0x0000000406077981 */ /* 0x000f62000c1e1900 */
[----:B--2---:R-:W-:-:S04]  /*01d0*/  IMAD.WIDE R8, R13, 0x4, R8 ;  /* 0x000000040d087825 */ /* 0x004fc800078e0208 */
[----:B---3--:R-:W-:Y:S02]  /*01e0*/  FADD R0, R0, R11 ;  /* 0x0000000b00007221 */ /* 0x008fe40000000000 */
[----:B------:R-:W0:Y:S02]  /*01f0*/  LDC.64 R10, c[0x0][0x398] ;  /* 0x0000e600ff0a7b82 */ /* 0x000e240000000a00 */
[----:B----4-:R-:W-:-:S04]  /*0200*/  FADD R0, R0, R5 ;  /* 0x0000000500007221 */ /* 0x010fc80000000000 */
[----:B-----5:R-:W-:-:S04]  /*0210*/  FADD R0, R0, R7 ;  /* 0x0000000700007221 */ /* 0x020fc80000000000 */
[----:B------:R-:W-:-:S05]  /*0220*/  FMUL R15, R0, 0.25 ;  /* 0x3e800000000f7820 */ /* 0x000fca0000400000 */
[----:B------:R-:W-:Y:S04]  /*0230*/  STG.E desc[UR4][R8.64], R15 ;  /* 0x0000000f08007986 */ /* 0x000fe8000c101904 */
[----:B------:R-:W2:Y:S01]  /*0240*/  LDG.E R2, desc[UR4][R2.64] ;  /* 0x0000000402027981 */ /* 0x000ea2000c1e1900 */
[----:B0-----:R-:W-:-:S04]  /*0250*/  IMAD.WIDE R4, R13, 0x4, R10 ;  /* 0x000000040d047825 */ /* 0x001fc800078e020a */
[----:B--2---:R-:W-:-:S04]  /*0260*/  FADD R0, R15, -R2 ;  /* 0x800000020f007221 */ /* 0x004fc80000000000 */
[----:B------:R-:W-:-:S05]  /*0270*/  FADD R7, |R0|, -RZ ;  /* 0x800000ff00077221 */ /* 0x000fca0000000200 */
[----:B------:R-:W-:Y:S01]  /*0280*/  STG.E desc[UR4][R4.64], R7 ;  /* 0x0000000704007986 */ /* 0x000fe2000c101904 */
[----:B------:R-:W-:Y:S05]  /*0290*/  EXIT ;  /* 0x000000000000794d */ /* 0x000fea0003800000 */
.L_x_0:
[----:B------:R-:W-:-:S00]  /*02a0*/  BRA `(.L_x_0) ;  /* 0xfffffffc00fc7947 */ /* 0x000fc0000383ffff */
[----:B------:R-:W-:-:S00]  /*02b0*/  NOP ;  /* 0x0000000000007918 */ /* 0x000fc00000000000 */
        /* <DEDUP_REMOVED lines=12> */
.L_x_2:


//--------------------- .text._Z9heat_initPfi     --------------------------
	.section	.text._Z9heat_initPfi,"ax",@progbits
	.align	128
        .global         _Z9heat_initPfi
        .type           _Z9heat_initPfi,@function
        .size           _Z9heat_initPfi,(.L_x_3 - _Z9heat_initPfi)
        .other          _Z9heat_initPfi,@"STO_CUDA_ENTRY STV_DEFAULT"
_Z9heat_initPfi:
.text._Z9heat_initPfi:
[----:B------:R-:W-:Y:S01]  /*0000*/  LDC R1, c[0x0][0x37c] ;  /* 0x0000df00ff017b82 */ /* 0x000fe20000000800 */
[----:B------:R-:W0:Y:S07]  /*0010*/  S2R R0, SR_TID.X ;  /* 0x0000000000007919 */ /* 0x000e2e0000002100 */
[----:B------:R-:W0:Y:S01]  /*0020*/  LDC R3, c[0x0][0x360] ;  /* 0x0000d800ff037b82 */ /* 0x000e220000000800 */
[----:B------:R-:W1:Y:S01]  /*0030*/  LDCU UR6, c[0x0][0x388] ;  /* 0x00007100ff0677ac */ /* 0x000e620008000800 */
[----:B------:R-:W2:Y:S06]  /*0040*/  S2R R5, SR_TID.Y ;  /* 0x0000000000057919 */ /* 0x000eac0000002200 */
[----:B------:R-:W0:Y:S08]  /*0050*/  S2UR UR4, SR_CTAID.X ;  /* 0x00000000000479c3 */ /* 0x000e300000002500 */
[----:B------:R-:W2:Y:S08]  /*0060*/  S2UR UR5, SR_CTAID.Y ;  /* 0x00000000000579c3 */ /* 0x000eb00000002600 */
[----:B------:R-:W2:Y:S01]  /*0070*/  LDC R2, c[0x0][0x364] ;  /* 0x0000d900ff027b82 */ /* 0x000ea20000000800 */
[----:B0-----:R-:W-:-:S02]  /*0080*/  IMAD R0, R3, UR4, R0 ;  /* 0x0000000403007c24 */ /* 0x001fc4000f8e0200 */
[----:B--2---:R-:W-:-:S05]  /*0090*/  IMAD R5, R2, UR5, R5 ;  /* 0x0000000502057c24 */ /* 0x004fca000f8e0205 */
[----:B------:R-:W-:-:S04]  /*00a0*/  VIMNMX R2, PT, PT, R0, R5, !PT ;  /* 0x0000000500027248 */ /* 0x000fc80007fe0100 */
[----:B-1----:R-:W-:-:S13]  /*00b0*/  ISETP.GE.AND P0, PT, R2, UR6, PT ;  /* 0x0000000602007c0c */ /* 0x002fda000bf06270 */
[----:B------:R-:W-:Y:S05]  /*00c0*/  @P0 EXIT ;  /* 0x000000000000094d */ /* 0x000fea0003800000 */
[----:B------:R-:W0:Y:S01]  /*00d0*/  LDC.64 R2, c[0x0][0x380] ;  /* 0x0000e000ff027b82 */ /* 0x000e220000000a00 */
[----:B------:R-:W1:Y:S01]  /*00e0*/  LDCU.64 UR4, c[0x0][0x358] ;  /* 0x00006b00ff0477ac */ /* 0x000e620008000a00 */
[C---:B------:R-:W-:Y:S01]  /*00f0*/  IMAD R7, R5.reuse, UR6, R0 ;  /* 0x0000000605077c24 */ /* 0x040fe2000f8e0200 */
[----:B------:R-:W-:-:S04]  /*0100*/  ISETP.NE.AND P0, PT, R5, RZ, PT ;  /* 0x000000ff0500720c */ /* 0x000fc80003f05270 */
[----:B------:R-:W-:Y:S01]  /*0110*/  FSEL R5, RZ, 100, P0 ;  /* 0x42c80000ff057808 */ /* 0x000fe20000000000 */
[----:B0-----:R-:W-:-:S05]  /*0120*/  IMAD.WIDE R2, R7, 0x4, R2 ;  /* 0x0000000407027825 */ /* 0x001fca00078e0202 */
[----:B-1----:R-:W-:Y:S01]  /*0130*/  STG.E desc[UR4][R2.64], R5 ;  /* 0x0000000502007986 */ /* 0x002fe2000c101904 */
[----:B------:R-:W-:Y:S05]  /*0140*/  EXIT ;  /* 0x000000000000794d */ /* 0x000fea0003800000 */
.L_x_1:
        /* <DEDUP_REMOVED lines=11> */
.L_x_3:


//--------------------- .nv.shared.reserved.0     --------------------------
	.section	.nv.shared.reserved.0,"aw",@nobits
	.weak		__nv_reservedSMEM_offset_0_alias
	.size		__nv_reservedSMEM_offset_0_alias, 0, 64
	.other		__nv_reservedSMEM_offset_0_alias,@"STO_CUDA_RESERVED_SHARED STV_DEFAULT"
__nv_reservedSMEM_offset_0_alias:
	.zero		0
	.zero		64


//--------------------- .nv.constant0._Z14heat_iterationPfS_iS_ --------------------------
	.section	.nv.constant0._Z14heat_iterationPfS_iS_,"a",@progbits
	.sectionflags	@""
	.align	4
.nv.constant0._Z14heat_iterationPfS_iS_:
	.zero		928


//--------------------- .nv.constant0._Z9heat_initPfi --------------------------
	.section	.nv.constant0._Z9heat_initPfi,"a",@progbits
	.sectionflags	@""
	.align	4
.nv.constant0._Z9heat_initPfi:
	.zero		908


//--------------------- SYMBOLS --------------------------

	.type		.nv.reservedSmem.offset0,@object
	.size		.nv.reservedSmem.offset0,0x4
